	.headerflags	@"EF_CUDA_TEXMODE_UNIFIED EF_CUDA_64BIT_ADDRESS EF_CUDA_ACCELERATORS EF_CUDA_SM90 EF_CUDA_VIRTUAL_SM(EF_CUDA_SM90)"
	.elftype	@"ET_EXEC"


//--------------------- .nv.info                  --------------------------
	.section	.nv.info,"",@"SHT_CUDA_INFO"
	.align	4


	//----- nvinfo : EIATTR_REGCOUNT
	.align		4
        /*0000*/ 	.byte	0x04, 0x2f
        /*0002*/ 	.short	(.L_1 - .L_0)
	.align		4
.L_0:
        /*0004*/ 	.word	index@(triton_poi_fused_avg_pool2d_max_pool2d_with_indices_0)
        /*0008*/ 	.word	0x00000019


	//----- nvinfo : EIATTR_MIN_STACK_SIZE
	.align		4
.L_1:
        /*000c*/ 	.byte	0x04, 0x12
        /*000e*/ 	.short	(.L_3 - .L_2)
	.align		4
.L_2:
        /*0010*/ 	.word	index@(triton_poi_fused_avg_pool2d_max_pool2d_with_indices_0)
        /*0014*/ 	.word	0x00000000


	//----- nvinfo : EIATTR_FRAME_SIZE
	.align		4
.L_3:
        /*0018*/ 	.byte	0x04, 0x11
        /*001a*/ 	.short	(.L_5 - .L_4)
	.align		4
.L_4:
        /*001c*/ 	.word	index@(triton_poi_fused_avg_pool2d_max_pool2d_with_indices_0)
        /*0020*/ 	.word	0x00000000


	//----- nvinfo : EIATTR_MIN_STACK_SIZE
	.align		4
.L_5:
        /*0024*/ 	.byte	0x04, 0x12
        /*0026*/ 	.short	(.L_7 - .L_6)
	.align		4
.L_6:
        /*0028*/ 	.word	index@(triton_poi_fused_avg_pool2d_max_pool2d_with_indices_0)
        /*002c*/ 	.word	0x00000000
.L_7:


//--------------------- .nv.info.triton_poi_fused_avg_pool2d_max_pool2d_with_indices_0 --------------------------
	.section	.nv.info.triton_poi_fused_avg_pool2d_max_pool2d_with_indices_0,"",@"SHT_CUDA_INFO"
	.sectionflags	@""
	.align	4


	//----- nvinfo : EIATTR_CUDA_API_VERSION
	.align		4
        /*0000*/ 	.byte	0x04, 0x37
        /*0002*/ 	.short	(.L_9 - .L_8)
.L_8:
        /*0004*/ 	.word	0x0000007c


	//----- nvinfo : EIATTR_KPARAM_INFO
	.align		4
.L_9:
        /*0008*/ 	.byte	0x04, 0x17
        /*000a*/ 	.short	(.L_11 - .L_10)
.L_10:
        /*000c*/ 	.word	0x00000000
        /*0010*/ 	.short	0x0003
        /*0012*/ 	.short	0x0018
        /*0014*/ 	.byte	0x00, 0xf0, 0x11, 0x00


	//----- nvinfo : EIATTR_KPARAM_INFO
	.align		4
.L_11:
        /*0018*/ 	.byte	0x04, 0x17
        /*001a*/ 	.short	(.L_13 - .L_12)
.L_12:
        /*001c*/ 	.word	0x00000000
        /*0020*/ 	.short	0x0002
        /*0022*/ 	.short	0x0010
        /*0024*/ 	.byte	0x00, 0xf4, 0x21, 0x00


	//----- nvinfo : EIATTR_KPARAM_INFO
	.align		4
.L_13:
        /*0028*/ 	.byte	0x04, 0x17
        /*002a*/ 	.short	(.L_15 - .L_14)
.L_14:
        /*002c*/ 	.word	0x00000000
        /*0030*/ 	.short	0x0001
        /*0032*/ 	.short	0x0008
        /*0034*/ 	.byte	0x00, 0xf4, 0x21, 0x00


	//----- nvinfo : EIATTR_KPARAM_INFO
	.align		4
.L_15:
        /*0038*/ 	.byte	0x04, 0x17
        /*003a*/ 	.short	(.L_17 - .L_16)
.L_16:
        /*003c*/ 	.word	0x00000000
        /*0040*/ 	.short	0x0000
        /*0042*/ 	.short	0x0000
        /*0044*/ 	.byte	0x00, 0xf4, 0x21, 0x00


	//----- nvinfo : EIATTR_SPARSE_MMA_MASK
	.align		4
.L_17:
        /*0048*/ 	.byte	0x03, 0x50
        /*004a*/ 	.short	0x0000


	//----- nvinfo : EIATTR_MAXREG_COUNT
	.align		4
        /*004c*/ 	.byte	0x03, 0x1b
        /*004e*/ 	.short	0x00ff


	//----- nvinfo : EIATTR_EXIT_INSTR_OFFSETS
	.align		4
        /*0050*/ 	.byte	0x04, 0x1c
        /*0052*/ 	.short	(.L_19 - .L_18)


	//   ....[0]....
.L_18:
        /*0054*/ 	.word	0x000007a0


	//   ....[1]....
        /*0058*/ 	.word	0x000007d0


	//----- nvinfo : EIATTR_REQNTID
	.align		4
.L_19:
        /*005c*/ 	.byte	0x04, 0x10
        /*005e*/ 	.short	(.L_21 - .L_20)
.L_20:
        /*0060*/ 	.word	0x00000020
        /*0064*/ 	.word	0x00000001
        /*0068*/ 	.word	0x00000001


	//----- nvinfo : EIATTR_CBANK_PARAM_SIZE
	.align		4
.L_21:
        /*006c*/ 	.byte	0x03, 0x19
        /*006e*/ 	.short	0x001c


	//----- nvinfo : EIATTR_PARAM_CBANK
	.align		4
        /*0070*/ 	.byte	0x04, 0x0a
        /*0072*/ 	.short	(.L_23 - .L_22)
	.align		4
.L_22:
        /*0074*/ 	.word	index@(.nv.constant0.triton_poi_fused_avg_pool2d_max_pool2d_with_indices_0)
        /*0078*/ 	.short	0x0210
        /*007a*/ 	.short	0x001c


	//----- nvinfo : EIATTR_SW_WAR
	.align		4
.L_23:
        /*007c*/ 	.byte	0x04, 0x36
        /*007e*/ 	.short	(.L_25 - .L_24)
.L_24:
        /*0080*/ 	.word	0x00000008
.L_25:


//--------------------- .nv.callgraph             --------------------------
	.section	.nv.callgraph,"",@"SHT_CUDA_CALLGRAPH"
	.align	4
	.sectionentsize	8
	.align		4
        /*0000*/ 	.word	0x00000000
	.align		4
        /*0004*/ 	.word	0xffffffff
	.align		4
        /*0008*/ 	.word	0x00000000
	.align		4
        /*000c*/ 	.word	0xfffffffe
	.align		4
        /*0010*/ 	.word	0x00000000
	.align		4
        /*0014*/ 	.word	0xfffffffd
	.align		4
        /*0018*/ 	.word	0x00000000
	.align		4
        /*001c*/ 	.word	0xfffffffc


//--------------------- .text.triton_poi_fused_avg_pool2d_max_pool2d_with_indices_0 --------------------------
	.section	.text.triton_poi_fused_avg_pool2d_max_pool2d_with_indices_0,"ax",@progbits
	.align	128
        .global         triton_poi_fused_avg_pool2d_max_pool2d_with_indices_0
        .type           triton_poi_fused_avg_pool2d_max_pool2d_with_indices_0,@function
        .size           triton_poi_fused_avg_pool2d_max_pool2d_with_indices_0,(.L_x_1 - triton_poi_fused_avg_pool2d_max_pool2d_with_indices_0)
        .other          triton_poi_fused_avg_pool2d_max_pool2d_with_indices_0,@"STO_CUDA_ENTRY STV_DEFAULT"
triton_poi_fused_avg_pool2d_max_pool2d_with_indices_0:
.text.triton_poi_fused_avg_pool2d_max_pool2d_with_indices_0:
[----:B------:R-:W0:Y:S02]  /*0000*/  LDC R1, c[0x0][0x28] ;  /* 0x00000a00ff017b82 */ /* 0x000e240000000800 */
[----:B------:R-:W1:Y:S01]  /*0010*/  S2R R22, SR_TID.X ;  /* 0x0000000000167919 */ /* 0x000e620000002100 */
[----:B------:R-:W2:Y:S01]  /*0020*/  LDC.64 R6, c[0x0][0x210] ;  /* 0x00008400ff067b82 */ /* 0x000ea20000000a00 */
[----:B------:R-:W-:Y:S01]  /*0030*/  CS2R R8, SRZ ;  /* 0x0000000000087805 */ /* 0x000fe2000001ff00 */
[----:B------:R-:W-:Y:S01]  /*0040*/  ULDC.64 UR4, c[0x0][0x208] ;  /* 0x0000820000047ab9 */ /* 0x000fe20000000a00 */
[----:B------:R-:W3:Y:S01]  /*0050*/  S2R R3, SR_CTAID.X ;  /* 0x0000000000037919 */ /* 0x000ee20000002500 */
[----:B-1----:R-:W-:-:S05]  /*0060*/  LOP3.LUT R2, R22, 0xf, RZ, 0xc0, !PT ;  /* 0x0000000f16027812 */ /* 0x002fca00078ec0ff */
[----:B---3--:R-:W-:-:S04]  /*0070*/  IMAD R2, R3, 0x10, R2 ;  /* 0x0000001003027824 */ /* 0x008fc800078e0202 */
[C---:B------:R-:W-:Y:S01]  /*0080*/  IMAD.SHL.U32 R3, R2.reuse, 0x10, RZ ;  /* 0x0000001002037824 */ /* 0x040fe200078e00ff */
[----:B------:R-:W-:-:S03]  /*0090*/  ISETP.GE.AND P0, PT, R2, 0x10, PT ;  /* 0x000000100200780c */ /* 0x000fc60003f06270 */
[----:B--2---:R-:W-:Y:S01]  /*00a0*/  IMAD.WIDE R6, R3, 0x4, R6 ;  /* 0x0000000403067825 */ /* 0x004fe200078e0206 */
[----:B------:R-:W-:-:S09]  /*00b0*/  CS2R R10, SRZ ;  /* 0x00000000000a7805 */ /* 0x000fd2000001ff00 */
[----:B------:R-:W2:Y:S04]  /*00c0*/  @!P0 LDG.E.EL R9, desc[UR4][R6.64+0x4] ;  /* 0x0000040406098981 */ /* 0x000ea8000c2e1900 */
[----:B------:R-:W3:Y:S04]  /*00d0*/  @!P0 LDG.E.EL R8, desc[UR4][R6.64] ;  /* 0x0000000406088981 */ /* 0x000ee8000c2e1900 */
[----:B------:R-:W4:Y:S04]  /*00e0*/  @!P0 LDG.E.EL R10, desc[UR4][R6.64+0x8] ;  /* 0x00000804060a8981 */ /* 0x000f28000c2e1900 */
[----:B------:R-:W5:Y:S01]  /*00f0*/  @!P0 LDG.E.EL R11, desc[UR4][R6.64+0xc] ;  /* 0x00000c04060b8981 */ /* 0x000f62000c2e1900 */
[----:B------:R-:W-:-:S06]  /*0100*/  CS2R R12, SRZ ;  /* 0x00000000000c7805 */ /* 0x000fcc000001ff00 */
[----:B------:R-:W5:Y:S04]  /*0110*/  @!P0 LDG.E.EL R12, desc[UR4][R6.64+0x10] ;  /* 0x00001004060c8981 */ /* 0x000f68000c2e1900 */
        /* <DEDUP_REMOVED lines=13> */
[----:B------:R-:W-:Y:S02]  /*01f0*/  IMAD.MOV.U32 R3, RZ, RZ, RZ ;  /* 0x000000ffff037224 */ /* 0x000fe400078e00ff */
[----:B------:R-:W-:-:S04]  /*0200*/  IMAD.MOV.U32 R0, RZ, RZ, RZ ;  /* 0x000000ffff007224 */ /* 0x000fc800078e00ff */
[----:B------:R-:W5:Y:S04]  /*0210*/  @!P0 LDG.E.EL R3, desc[UR4][R6.64+0x38] ;  /* 0x0000380406038981 */ /* 0x000f68000c2e1900 */
[----:B------:R1:W5:Y:S01]  /*0220*/  @!P0 LDG.E.EL R0, desc[UR4][R6.64+0x3c] ;  /* 0x00003c0406008981 */ /* 0x000362000c2e1900 */
[C---:B--2---:R-:W-:Y:S02]  /*0230*/  FSETP.NAN.AND P1, PT, R9.reuse, R9, PT ;  /* 0x000000090900720b */ /* 0x044fe40003f28000 */
[CC--:B---3--:R-:W-:Y:S02]  /*0240*/  FSETP.GT.AND P0, PT, R9.reuse, R8.reuse, PT ;  /* 0x000000080900720b */ /* 0x0c8fe40003f04000 */
[----:B------:R-:W-:-:S04]  /*0250*/  FSEL R20, R9, R8, P1 ;  /* 0x0000000809147208 */ /* 0x000fc80000800000 */
[C---:B------:R-:W-:Y:S01]  /*0260*/  FSEL R21, R9.reuse, R20, P0 ;  /* 0x0000001409157208 */ /* 0x040fe20000000000 */
[----:B------:R-:W-:Y:S01]  /*0270*/  FADD R9, R9, R8 ;  /* 0x0000000809097221 */ /* 0x000fe20000000000 */
[-C--:B----4-:R-:W-:Y:S02]  /*0280*/  FSETP.NAN.AND P0, PT, R10, R10.reuse, PT ;  /* 0x0000000a0a00720b */ /* 0x090fe40003f08000 */
[----:B------:R-:W-:-:S04]  /*0290*/  FSETP.GEU.AND P1, PT, R21, R10, PT ;  /* 0x0000000a1500720b */ /* 0x000fc80003f2e000 */
[----:B------:R-:W-:-:S04]  /*02a0*/  FSEL R21, R10, R21, !P1 ;  /* 0x000000150a157208 */ /* 0x000fc80004800000 */
[----:B------:R-:W-:Y:S01]  /*02b0*/  FSEL R20, R10, R21, P0 ;  /* 0x000000150a147208 */ /* 0x000fe20000000000 */
[----:B------:R-:W-:Y:S01]  /*02c0*/  FADD R10, R9, R10 ;  /* 0x0000000a090a7221 */ /* 0x000fe20000000000 */
[-C--:B-----5:R-:W-:Y:S02]  /*02d0*/  FSETP.NAN.AND P0, PT, R11, R11.reuse, PT ;  /* 0x0000000b0b00720b */ /* 0x0a0fe40003f08000 */
[----:B------:R-:W-:-:S04]  /*02e0*/  FSETP.GEU.AND P1, PT, R20, R11, PT ;  /* 0x0000000b1400720b */ /* 0x000fc80003f2e000 */
[----:B------:R-:W-:-:S04]  /*02f0*/  FSEL R20, R11, R20, !P1 ;  /* 0x000000140b147208 */ /* 0x000fc80004800000 */
[----:B-1----:R-:W-:Y:S01]  /*0300*/  FSEL R7, R11, R20, P0 ;  /* 0x000000140b077208 */ /* 0x002fe20000000000 */
[----:B------:R-:W-:Y:S01]  /*0310*/  FADD R11, R10, R11 ;  /* 0x0000000b0a0b7221 */ /* 0x000fe20000000000 */
[-C--:B------:R-:W-:Y:S02]  /*0320*/  FSETP.NAN.AND P0, PT, R12, R12.reuse, PT ;  /* 0x0000000c0c00720b */ /* 0x080fe40003f08000 */
[----:B------:R-:W-:-:S04]  /*0330*/  FSETP.GEU.AND P1, PT, R7, R12, PT ;  /* 0x0000000c0700720b */ /* 0x000fc80003f2e000 */
[----:B------:R-:W-:-:S04]  /*0340*/  FSEL R7, R12, R7, !P1 ;  /* 0x000000070c077208 */ /* 0x000fc80004800000 */
[----:B------:R-:W-:Y:S01]  /*0350*/  FSEL R6, R12, R7, P0 ;  /* 0x000000070c067208 */ /* 0x000fe20000000000 */
[----:B------:R-:W-:Y:S01]  /*0360*/  FADD R12, R11, R12 ;  /* 0x0000000c0b0c7221 */ /* 0x000fe20000000000 */
[CC--:B------:R-:W-:Y:S02]  /*0370*/  FSETP.NAN.AND P0, PT, R13.reuse, R13.reuse, PT ;  /* 0x0000000d0d00720b */ /* 0x0c0fe40003f08000 */
[----:B------:R-:W-:Y:S02]  /*0380*/  FSETP.GEU.AND P1, PT, R6, R13, PT ;  /* 0x0000000d0600720b */ /* 0x000fe40003f2e000 */
[----:B------:R-:W-:Y:S02]  /*0390*/  SHF.R.S32.HI R11, RZ, 0x1f, R2 ;  /* 0x0000001fff0b7819 */ /* 0x000fe40000011402 */
[----:B------:R-:W-:Y:S02]  /*03a0*/  FSEL R6, R13, R6, !P1 ;  /* 0x000000060d067208 */ /* 0x000fe40004800000 */
[----:B------:R-:W-:-:S02]  /*03b0*/  LEA.HI R11, R11, R2, RZ, 0x2 ;  /* 0x000000020b0b7211 */ /* 0x000fc400078f10ff */
[----:B------:R-:W-:Y:S01]  /*03c0*/  FSEL R7, R13, R6, P0 ;  /* 0x000000060d077208 */ /* 0x000fe20000000000 */
[----:B------:R-:W-:Y:S01]  /*03d0*/  FADD R13, R12, R13 ;  /* 0x0000000d0c0d7221 */ /* 0x000fe20000000000 */
[CC--:B------:R-:W-:Y:S01]  /*03e0*/  FSETP.NAN.AND P0, PT, R14.reuse, R14.reuse, PT ;  /* 0x0000000e0e00720b */ /* 0x0c0fe20003f08000 */
[----:B------:R-:W-:Y:S01]  /*03f0*/  IMAD.SHL.U32 R12, R11, 0x2, RZ ;  /* 0x000000020b0c7824 */ /* 0x000fe200078e00ff */
[----:B------:R-:W-:Y:S02]  /*0400*/  FSETP.GEU.AND P1, PT, R7, R14, PT ;  /* 0x0000000e0700720b */ /* 0x000fe40003f2e000 */
[----:B------:R-:W-:Y:S02]  /*0410*/  LOP3.LUT R11, R11, 0xfffffffc, RZ, 0xc0, !PT ;  /* 0xfffffffc0b0b7812 */ /* 0x000fe400078ec0ff */
[----:B------:R-:W-:Y:S02]  /*0420*/  FSEL R7, R14, R7, !P1 ;  /* 0x000000070e077208 */ /* 0x000fe40004800000 */
[----:B------:R-:W-:-:S02]  /*0430*/  LOP3.LUT R12, R12, 0xfffffff8, RZ, 0xc0, !PT ;  /* 0xfffffff80c0c7812 */ /* 0x000fc400078ec0ff */
[----:B------:R-:W-:Y:S01]  /*0440*/  FSEL R6, R14, R7, P0 ;  /* 0x000000070e067208 */ /* 0x000fe20000000000 */
[----:B------:R-:W-:Y:S01]  /*0450*/  FADD R14, R13, R14 ;  /* 0x0000000e0d0e7221 */ /* 0x000fe20000000000 */
[-C--:B------:R-:W-:Y:S02]  /*0460*/  FSETP.NAN.AND P0, PT, R15, R15.reuse, PT ;  /* 0x0000000f0f00720b */ /* 0x080fe40003f08000 */
[----:B------:R-:W-:Y:S02]  /*0470*/  FSETP.GEU.AND P1, PT, R6, R15, PT ;  /* 0x0000000f0600720b */ /* 0x000fe40003f2e000 */
[----:B------:R-:W-:Y:S02]  /*0480*/  FSETP.NAN.AND P2, PT, R3, R3, PT ;  /* 0x000000030300720b */ /* 0x000fe40003f48000 */
[----:B------:R-:W-:Y:S02]  /*0490*/  FSEL R6, R15, R6, !P1 ;  /* 0x000000060f067208 */ /* 0x000fe40004800000 */
[----:B------:R-:W-:-:S02]  /*04a0*/  IADD3 R11, R12, R2, -R11 ;  /* 0x000000020c0b7210 */ /* 0x000fc40007ffe80b */
[----:B------:R-:W-:Y:S01]  /*04b0*/  FSEL R7, R15, R6, P0 ;  /* 0x000000060f077208 */ /* 0x000fe20000000000 */
[----:B------:R-:W-:Y:S01]  /*04c0*/  FADD R15, R14, R15 ;  /* 0x0000000f0e0f7221 */ /* 0x000fe20000000000 */
[-C--:B------:R-:W-:Y:S02]  /*04d0*/  FSETP.NAN.AND P0, PT, R16, R16.reuse, PT ;  /* 0x000000101000720b */ /* 0x080fe40003f08000 */
[----:B------:R-:W-:-:S04]  /*04e0*/  FSETP.GEU.AND P1, PT, R7, R16, PT ;  /* 0x000000100700720b */ /* 0x000fc80003f2e000 */
[----:B------:R-:W-:-:S04]  /*04f0*/  FSEL R7, R16, R7, !P1 ;  /* 0x0000000710077208 */ /* 0x000fc80004800000 */
        /* <DEDUP_REMOVED lines=13> */
[----:B------:R-:W-:Y:S01]  /*05d0*/  FSETP.GEU.AND P1, PT, R6, R19, PT ;  /* 0x000000130600720b */ /* 0x000fe20003f2e000 */
[----:B------:R-:W-:-:S03]  /*05e0*/  FADD R18, R18, R19 ;  /* 0x0000001312127221 */ /* 0x000fc60000000000 */
[----:B------:R-:W-:-:S04]  /*05f0*/  FSEL R6, R19, R6, !P1 ;  /* 0x0000000613067208 */ /* 0x000fc80004800000 */
[----:B------:R-:W-:Y:S02]  /*0600*/  FSEL R6, R19, R6, P0 ;  /* 0x0000000613067208 */ /* 0x000fe40000000000 */
[-C--:B------:R-:W-:Y:S02]  /*0610*/  FSETP.NAN.AND P0, PT, R5, R5.reuse, PT ;  /* 0x000000050500720b */ /* 0x080fe40003f08000 */
[----:B------:R-:W-:-:S04]  /*0620*/  FSETP.GEU.AND P1, PT, R6, R5, PT ;  /* 0x000000050600720b */ /* 0x000fc80003f2e000 */
[----:B------:R-:W-:-:S04]  /*0630*/  FSEL R6, R5, R6, !P1 ;  /* 0x0000000605067208 */ /* 0x000fc80004800000 */
[----:B------:R-:W-:Y:S01]  /*0640*/  FSEL R9, R5, R6, P0 ;  /* 0x0000000605097208 */ /* 0x000fe20000000000 */
[----:B------:R-:W-:Y:S01]  /*0650*/  FADD R5, R18, R5 ;  /* 0x0000000512057221 */ /* 0x000fe20000000000 */
[----:B------:R-:W1:Y:S01]  /*0660*/  LDC.64 R6, c[0x0][0x218] ;  /* 0x00008600ff067b82 */ /* 0x000e620000000a00 */
[-C--:B------:R-:W-:Y:S02]  /*0670*/  FSETP.NAN.AND P0, PT, R4, R4.reuse, PT ;  /* 0x000000040400720b */ /* 0x080fe40003f08000 */
[----:B------:R-:W-:-:S04]  /*0680*/  FSETP.GEU.AND P1, PT, R9, R4, PT ;  /* 0x000000040900720b */ /* 0x000fc80003f2e000 */
[----:B------:R-:W-:Y:S02]  /*0690*/  FSEL R13, R4, R9, !P1 ;  /* 0x00000009040d7208 */ /* 0x000fe40004800000 */
[----:B------:R-:W2:Y:S01]  /*06a0*/  LDC.64 R8, c[0x0][0x220] ;  /* 0x00008800ff087b82 */ /* 0x000ea20000000a00 */
[----:B------:R-:W-:Y:S02]  /*06b0*/  FSETP.NAN.AND P1, PT, R0, R0, PT ;  /* 0x000000000000720b */ /* 0x000fe40003f28000 */
[----:B------:R-:W-:Y:S01]  /*06c0*/  FSEL R10, R4, R13, P0 ;  /* 0x0000000d040a7208 */ /* 0x000fe20000000000 */
[----:B------:R-:W-:Y:S01]  /*06d0*/  FADD R4, R5, R4 ;  /* 0x0000000405047221 */ /* 0x000fe20000000000 */
[----:B------:R-:W-:Y:S02]  /*06e0*/  LOP3.LUT P0, RZ, R22, 0x10, RZ, 0xc0, !PT ;  /* 0x0000001016ff7812 */ /* 0x000fe4000780c0ff */
[----:B------:R-:W-:Y:S02]  /*06f0*/  FSETP.GEU.AND P3, PT, R10, R3, PT ;  /* 0x000000030a00720b */ /* 0x000fe40003f6e000 */
[----:B------:R-:W-:-:S02]  /*0700*/  ISETP.LT.AND P0, PT, R2, 0x10, !P0 ;  /* 0x000000100200780c */ /* 0x000fc40004701270 */
[----:B------:R-:W-:-:S04]  /*0710*/  FSEL R10, R3, R10, !P3 ;  /* 0x0000000a030a7208 */ /* 0x000fc80005800000 */
[----:B------:R-:W-:Y:S01]  /*0720*/  FSEL R5, R3, R10, P2 ;  /* 0x0000000a03057208 */ /* 0x000fe20001000000 */
[----:B------:R-:W-:-:S03]  /*0730*/  FADD R3, R4, R3 ;  /* 0x0000000304037221 */ /* 0x000fc60000000000 */
[----:B------:R-:W-:Y:S01]  /*0740*/  FSETP.GEU.AND P2, PT, R5, R0, PT ;  /* 0x000000000500720b */ /* 0x000fe20003f4e000 */
[----:B------:R-:W-:Y:S01]  /*0750*/  FADD R10, R3, R0 ;  /* 0x00000000030a7221 */ /* 0x000fe20000000000 */
[C---:B-1----:R-:W-:Y:S02]  /*0760*/  IMAD.WIDE R2, R11.reuse, 0x4, R6 ;  /* 0x000000040b027825 */ /* 0x042fe400078e0206 */
[----:B------:R-:W-:Y:S02]  /*0770*/  @!P1 SEL R0, R0, R5, !P2 ;  /* 0x0000000500009207 */ /* 0x000fe40005000000 */
[----:B--2---:R-:W-:-:S03]  /*0780*/  IMAD.WIDE R4, R11, 0x4, R8 ;  /* 0x000000040b047825 */ /* 0x004fc600078e0208 */
[----:B------:R1:W-:Y:S01]  /*0790*/  @P0 STG.E desc[UR4][R2.64], R0 ;  /* 0x0000000002000986 */ /* 0x0003e2000c101904 */
[----:B------:R-:W-:Y:S05]  /*07a0*/  @!P0 EXIT ;  /* 0x000000000000894d */ /* 0x000fea0003800000 */
[----:B-1----:R-:W-:-:S05]  /*07b0*/  FMUL R3, R10, 0.0625 ;  /* 0x3d8000000a037820 */ /* 0x002fca0000400000 */
[----:B------:R-:W-:Y:S01]  /*07c0*/  STG.E desc[UR4][R4.64], R3 ;  /* 0x0000000304007986 */ /* 0x000fe2000c101904 */
[----:B------:R-:W-:Y:S05]  /*07d0*/  EXIT ;  /* 0x000000000000794d */ /* 0x000fea0003800000 */
.L_x_0:
[----:B------:R-:W-:-:S00]  /*07e0*/  BRA `(.L_x_0) ;  /* 0xfffffffc00fc7947 */ /* 0x000fc0000383ffff */
[----:B------:R-:W-:-:S00]  /*07f0*/  NOP ;  /* 0x0000000000007918 */ /* 0x000fc00000000000 */
        /* <DEDUP_REMOVED lines=8> */
.L_x_1:


//--------------------- .nv.constant0.triton_poi_fused_avg_pool2d_max_pool2d_with_indices_0 --------------------------
	.section	.nv.constant0.triton_poi_fused_avg_pool2d_max_pool2d_with_indices_0,"a",@progbits
	.sectionflags	@""
	.align	4
.nv.constant0.triton_poi_fused_avg_pool2d_max_pool2d_with_indices_0:
	.zero		556
